//
// Generated by NVIDIA NVVM Compiler
//
// Compiler Build ID: CL-36424714
// Cuda compilation tools, release 13.0, V13.0.88
// Based on NVVM 20.0.0
//

.version 9.0
.target sm_100
.address_size 64

	// .globl	_Z13conv2d_kernelPKfS0_Pfiii

.visible .entry _Z13conv2d_kernelPKfS0_Pfiii(
	.param .u64 .ptr .align 1 _Z13conv2d_kernelPKfS0_Pfiii_param_0,
	.param .u64 .ptr .align 1 _Z13conv2d_kernelPKfS0_Pfiii_param_1,
	.param .u64 .ptr .align 1 _Z13conv2d_kernelPKfS0_Pfiii_param_2,
	.param .u32 _Z13conv2d_kernelPKfS0_Pfiii_param_3,
	.param .u32 _Z13conv2d_kernelPKfS0_Pfiii_param_4,
	.param .u32 _Z13conv2d_kernelPKfS0_Pfiii_param_5
)
{
	.reg .pred 	%p<15>;
	.reg .b32 	%r<53>;
	.reg .b32 	%f<119>;
	.reg .b64 	%rd<45>;

	ld.param.u64 	%rd10, [_Z13conv2d_kernelPKfS0_Pfiii_param_0];
	ld.param.u64 	%rd11, [_Z13conv2d_kernelPKfS0_Pfiii_param_1];
	ld.param.u64 	%rd9, [_Z13conv2d_kernelPKfS0_Pfiii_param_2];
	ld.param.u32 	%r24, [_Z13conv2d_kernelPKfS0_Pfiii_param_3];
	ld.param.u32 	%r22, [_Z13conv2d_kernelPKfS0_Pfiii_param_4];
	ld.param.u32 	%r23, [_Z13conv2d_kernelPKfS0_Pfiii_param_5];
	cvta.to.global.u64 	%rd1, %rd11;
	cvta.to.global.u64 	%rd2, %rd10;
	mov.u32 	%r25, %ctaid.x;
	mov.u32 	%r26, %ntid.x;
	mov.u32 	%r27, %tid.x;
	mad.lo.s32 	%r1, %r25, %r26, %r27;
	mov.u32 	%r28, %ctaid.y;
	mov.u32 	%r29, %ntid.y;
	mov.u32 	%r30, %tid.y;
	mad.lo.s32 	%r31, %r28, %r29, %r30;
	sub.s32 	%r32, %r24, %r23;
	sub.s32 	%r3, %r22, %r23;
	setp.gt.s32 	%p1, %r1, %r3;
	setp.gt.s32 	%p2, %r31, %r32;
	or.pred  	%p3, %p1, %p2;
	@%p3 bra 	$L__BB0_18;
	setp.lt.s32 	%p4, %r23, 1;
	mov.f32 	%f117, 0f00000000;
	@%p4 bra 	$L__BB0_17;
	and.b32  	%r4, %r23, 15;
	and.b32  	%r5, %r23, 7;
	and.b32  	%r6, %r23, 2147483632;
	and.b32  	%r7, %r23, 3;
	neg.s32 	%r8, %r6;
	add.s64 	%rd3, %rd2, 32;
	mov.f32 	%f117, 0f00000000;
	mov.b32 	%r47, 0;
$L__BB0_3:
	setp.lt.u32 	%p5, %r23, 16;
	add.s32 	%r36, %r47, %r31;
	mad.lo.s32 	%r10, %r36, %r22, %r1;
	mul.lo.s32 	%r11, %r47, %r23;
	mov.b32 	%r51, 0;
	@%p5 bra 	$L__BB0_6;
	mul.wide.u32 	%rd12, %r11, 4;
	add.s64 	%rd13, %rd1, %rd12;
	add.s64 	%rd44, %rd13, 32;
	mov.u32 	%r48, %r10;
	mov.u32 	%r49, %r8;
$L__BB0_5:
	.pragma "nounroll";
	mul.wide.s32 	%rd14, %r48, 4;
	add.s64 	%rd15, %rd3, %rd14;
	ld.global.f32 	%f20, [%rd15+-32];
	ld.global.f32 	%f21, [%rd44+-32];
	fma.rn.f32 	%f22, %f20, %f21, %f117;
	ld.global.f32 	%f23, [%rd15+-28];
	ld.global.f32 	%f24, [%rd44+-28];
	fma.rn.f32 	%f25, %f23, %f24, %f22;
	ld.global.f32 	%f26, [%rd15+-24];
	ld.global.f32 	%f27, [%rd44+-24];
	fma.rn.f32 	%f28, %f26, %f27, %f25;
	ld.global.f32 	%f29, [%rd15+-20];
	ld.global.f32 	%f30, [%rd44+-20];
	fma.rn.f32 	%f31, %f29, %f30, %f28;
	ld.global.f32 	%f32, [%rd15+-16];
	ld.global.f32 	%f33, [%rd44+-16];
	fma.rn.f32 	%f34, %f32, %f33, %f31;
	ld.global.f32 	%f35, [%rd15+-12];
	ld.global.f32 	%f36, [%rd44+-12];
	fma.rn.f32 	%f37, %f35, %f36, %f34;
	ld.global.f32 	%f38, [%rd15+-8];
	ld.global.f32 	%f39, [%rd44+-8];
	fma.rn.f32 	%f40, %f38, %f39, %f37;
	ld.global.f32 	%f41, [%rd15+-4];
	ld.global.f32 	%f42, [%rd44+-4];
	fma.rn.f32 	%f43, %f41, %f42, %f40;
	ld.global.f32 	%f44, [%rd15];
	ld.global.f32 	%f45, [%rd44];
	fma.rn.f32 	%f46, %f44, %f45, %f43;
	ld.global.f32 	%f47, [%rd15+4];
	ld.global.f32 	%f48, [%rd44+4];
	fma.rn.f32 	%f49, %f47, %f48, %f46;
	ld.global.f32 	%f50, [%rd15+8];
	ld.global.f32 	%f51, [%rd44+8];
	fma.rn.f32 	%f52, %f50, %f51, %f49;
	ld.global.f32 	%f53, [%rd15+12];
	ld.global.f32 	%f54, [%rd44+12];
	fma.rn.f32 	%f55, %f53, %f54, %f52;
	ld.global.f32 	%f56, [%rd15+16];
	ld.global.f32 	%f57, [%rd44+16];
	fma.rn.f32 	%f58, %f56, %f57, %f55;
	ld.global.f32 	%f59, [%rd15+20];
	ld.global.f32 	%f60, [%rd44+20];
	fma.rn.f32 	%f61, %f59, %f60, %f58;
	ld.global.f32 	%f62, [%rd15+24];
	ld.global.f32 	%f63, [%rd44+24];
	fma.rn.f32 	%f64, %f62, %f63, %f61;
	ld.global.f32 	%f65, [%rd15+28];
	ld.global.f32 	%f66, [%rd44+28];
	fma.rn.f32 	%f117, %f65, %f66, %f64;
	add.s32 	%r49, %r49, 16;
	add.s32 	%r48, %r48, 16;
	add.s64 	%rd44, %rd44, 64;
	setp.ne.s32 	%p6, %r49, 0;
	mov.u32 	%r51, %r6;
	@%p6 bra 	$L__BB0_5;
$L__BB0_6:
	setp.eq.s32 	%p7, %r4, 0;
	@%p7 bra 	$L__BB0_16;
	add.s32 	%r37, %r4, -1;
	setp.lt.u32 	%p8, %r37, 7;
	@%p8 bra 	$L__BB0_9;
	add.s32 	%r38, %r10, %r51;
	mul.wide.s32 	%rd16, %r38, 4;
	add.s64 	%rd17, %rd2, %rd16;
	ld.global.f32 	%f68, [%rd17];
	add.s32 	%r39, %r51, %r11;
	mul.wide.u32 	%rd18, %r39, 4;
	add.s64 	%rd19, %rd1, %rd18;
	ld.global.f32 	%f69, [%rd19];
	fma.rn.f32 	%f70, %f68, %f69, %f117;
	ld.global.f32 	%f71, [%rd17+4];
	cvt.u64.u32 	%rd20, %r11;
	cvt.u64.u32 	%rd21, %r51;
	add.s64 	%rd22, %rd21, %rd20;
	shl.b64 	%rd23, %rd22, 2;
	add.s64 	%rd24, %rd1, %rd23;
	ld.global.f32 	%f72, [%rd24+4];
	fma.rn.f32 	%f73, %f71, %f72, %f70;
	ld.global.f32 	%f74, [%rd17+8];
	ld.global.f32 	%f75, [%rd24+8];
	fma.rn.f32 	%f76, %f74, %f75, %f73;
	ld.global.f32 	%f77, [%rd17+12];
	ld.global.f32 	%f78, [%rd24+12];
	fma.rn.f32 	%f79, %f77, %f78, %f76;
	ld.global.f32 	%f80, [%rd17+16];
	ld.global.f32 	%f81, [%rd24+16];
	fma.rn.f32 	%f82, %f80, %f81, %f79;
	ld.global.f32 	%f83, [%rd17+20];
	ld.global.f32 	%f84, [%rd24+20];
	fma.rn.f32 	%f85, %f83, %f84, %f82;
	ld.global.f32 	%f86, [%rd17+24];
	ld.global.f32 	%f87, [%rd24+24];
	fma.rn.f32 	%f88, %f86, %f87, %f85;
	ld.global.f32 	%f89, [%rd17+28];
	ld.global.f32 	%f90, [%rd24+28];
	fma.rn.f32 	%f117, %f89, %f90, %f88;
	add.s32 	%r51, %r51, 8;
$L__BB0_9:
	setp.eq.s32 	%p9, %r5, 0;
	@%p9 bra 	$L__BB0_16;
	add.s32 	%r40, %r5, -1;
	setp.lt.u32 	%p10, %r40, 3;
	@%p10 bra 	$L__BB0_12;
	add.s32 	%r41, %r10, %r51;
	mul.wide.s32 	%rd25, %r41, 4;
	add.s64 	%rd26, %rd2, %rd25;
	ld.global.f32 	%f92, [%rd26];
	add.s32 	%r42, %r51, %r11;
	mul.wide.u32 	%rd27, %r42, 4;
	add.s64 	%rd28, %rd1, %rd27;
	ld.global.f32 	%f93, [%rd28];
	fma.rn.f32 	%f94, %f92, %f93, %f117;
	ld.global.f32 	%f95, [%rd26+4];
	cvt.u64.u32 	%rd29, %r11;
	cvt.u64.u32 	%rd30, %r51;
	add.s64 	%rd31, %rd30, %rd29;
	shl.b64 	%rd32, %rd31, 2;
	add.s64 	%rd33, %rd1, %rd32;
	ld.global.f32 	%f96, [%rd33+4];
	fma.rn.f32 	%f97, %f95, %f96, %f94;
	ld.global.f32 	%f98, [%rd26+8];
	ld.global.f32 	%f99, [%rd33+8];
	fma.rn.f32 	%f100, %f98, %f99, %f97;
	ld.global.f32 	%f101, [%rd26+12];
	ld.global.f32 	%f102, [%rd33+12];
	fma.rn.f32 	%f117, %f101, %f102, %f100;
	add.s32 	%r51, %r51, 4;
$L__BB0_12:
	setp.eq.s32 	%p11, %r7, 0;
	@%p11 bra 	$L__BB0_16;
	setp.eq.s32 	%p12, %r7, 1;
	add.s32 	%r43, %r10, %r51;
	mul.wide.s32 	%rd34, %r43, 4;
	add.s64 	%rd7, %rd2, %rd34;
	ld.global.f32 	%f103, [%rd7];
	add.s32 	%r44, %r51, %r11;
	mul.wide.u32 	%rd35, %r44, 4;
	add.s64 	%rd36, %rd1, %rd35;
	ld.global.f32 	%f104, [%rd36];
	fma.rn.f32 	%f117, %f103, %f104, %f117;
	@%p12 bra 	$L__BB0_16;
	setp.eq.s32 	%p13, %r7, 2;
	ld.global.f32 	%f105, [%rd7+4];
	cvt.u64.u32 	%rd37, %r11;
	cvt.u64.u32 	%rd38, %r51;
	add.s64 	%rd39, %rd38, %rd37;
	shl.b64 	%rd40, %rd39, 2;
	add.s64 	%rd8, %rd1, %rd40;
	ld.global.f32 	%f106, [%rd8+4];
	fma.rn.f32 	%f117, %f105, %f106, %f117;
	@%p13 bra 	$L__BB0_16;
	ld.global.f32 	%f107, [%rd7+8];
	ld.global.f32 	%f108, [%rd8+8];
	fma.rn.f32 	%f117, %f107, %f108, %f117;
$L__BB0_16:
	add.s32 	%r47, %r47, 1;
	setp.ne.s32 	%p14, %r47, %r23;
	@%p14 bra 	$L__BB0_3;
$L__BB0_17:
	mad.lo.s32 	%r45, %r31, %r3, %r31;
	add.s32 	%r46, %r45, %r1;
	cvta.to.global.u64 	%rd41, %rd9;
	mul.wide.s32 	%rd42, %r46, 4;
	add.s64 	%rd43, %rd41, %rd42;
	st.global.f32 	[%rd43], %f117;
$L__BB0_18:
	ret;

}


// ===== COMPILED SASS (sm_100) =====

	.target	sm_100

	.elftype	@"ET_EXEC"


//--------------------- .note.nv.tkinfo           --------------------------
	.section	.note.nv.tkinfo,"",@"SHT_NOTE"
	.sectionflags	@"SHF_NOTE_NV_TKINFO"
	.tkinfo
        /*0018*/ 	.word	0x00000002
        /*0030*/ 	.string	""
        /*0030*/ 	.string	"ptxas"
        /*0030*/ 	.string	"Cuda compilation tools, release 13.0, V13.0.88"
        /*0030*/ 	.string	"Build cuda_13.0.r13.0/compiler.36424714_0"
        /*0030*/ 	.string	"-arch sm_100 -m 64 "



//--------------------- .note.nv.cuinfo           --------------------------
	.section	.note.nv.cuinfo,"",@"SHT_NOTE"
	.sectionflags	@"SHF_NOTE_NV_CUINFO"
        /*0018*/ 	.short	0x0002
        /*001a*/ 	.short	0x0064
        /*001c*/ 	.short	0x0082
	.zero		2


//--------------------- .nv.info                  --------------------------
	.section	.nv.info,"",@"SHT_CUDA_INFO"
	.align	4


	//----- nvinfo : EIATTR_REGCOUNT
	.align		4
        /*0000*/ 	.byte	0x04, 0x2f
        /*0002*/ 	.short	(.L_1 - .L_0)
	.align		4
.L_0:
        /*0004*/ 	.word	index@(_Z13conv2d_kernelPKfS0_Pfiii)
        /*0008*/ 	.word	0x00000020


	//----- nvinfo : EIATTR_FRAME_SIZE
	.align		4
.L_1:
        /*000c*/ 	.byte	0x04, 0x11
        /*000e*/ 	.short	(.L_3 - .L_2)
	.align		4
.L_2:
        /*0010*/ 	.word	index@(_Z13conv2d_kernelPKfS0_Pfiii)
        /*0014*/ 	.word	0x00000000


	//----- nvinfo : EIATTR_MIN_STACK_SIZE
	.align		4
.L_3:
        /*0018*/ 	.byte	0x04, 0x12
        /*001a*/ 	.short	(.L_5 - .L_4)
	.align		4
.L_4:
        /*001c*/ 	.word	index@(_Z13conv2d_kernelPKfS0_Pfiii)
        /*0020*/ 	.word	0x00000000
.L_5:


//--------------------- .nv.compat                --------------------------
	.section	.nv.compat,"",@"SHT_CUDA_COMPAT_INFO"
	.align	4
        /*0000*/ 	.byte	0x02, 0x09, 0x00, 0x00, 0x02, 0x02, 0x01, 0x00, 0x02, 0x05, 0x05, 0x00, 0x03, 0x07, 0x01, 0x01
        /*0010*/ 	.byte	0x02, 0x03, 0x00, 0x00, 0x02, 0x06, 0x01, 0x00, 0x04, 0x0b, 0x08, 0x00, 0x09, 0x00, 0x00, 0x00
        /*0020*/ 	.byte	0x00, 0x00, 0x00, 0x00


//--------------------- .nv.info._Z13conv2d_kernelPKfS0_Pfiii --------------------------
	.section	.nv.info._Z13conv2d_kernelPKfS0_Pfiii,"",@"SHT_CUDA_INFO"
	.sectionflags	@""
	.align	4


	//----- nvinfo : EIATTR_CUDA_API_VERSION
	.align		4
        /*0000*/ 	.byte	0x04, 0x37
        /*0002*/ 	.short	(.L_7 - .L_6)
.L_6:
        /*0004*/ 	.word	0x00000082


	//----- nvinfo : EIATTR_KPARAM_INFO
	.align		4
.L_7:
        /*0008*/ 	.byte	0x04, 0x17
        /*000a*/ 	.short	(.L_9 - .L_8)
.L_8:
        /*000c*/ 	.word	0x00000000
        /*0010*/ 	.short	0x0005
        /*0012*/ 	.short	0x0020
        /*0014*/ 	.byte	0x00, 0xf0, 0x11, 0x00


	//----- nvinfo : EIATTR_KPARAM_INFO
	.align		4
.L_9:
        /*0018*/ 	.byte	0x04, 0x17
        /*001a*/ 	.short	(.L_11 - .L_10)
.L_10:
        /*001c*/ 	.word	0x00000000
        /*0020*/ 	.short	0x0004
        /*0022*/ 	.short	0x001c
        /*0024*/ 	.byte	0x00, 0xf0, 0x11, 0x00


	//----- nvinfo : EIATTR_KPARAM_INFO
	.align		4
.L_11:
        /*0028*/ 	.byte	0x04, 0x17
        /*002a*/ 	.short	(.L_13 - .L_12)
.L_12:
        /*002c*/ 	.word	0x00000000
        /*0030*/ 	.short	0x0003
        /*0032*/ 	.short	0x0018
        /*0034*/ 	.byte	0x00, 0xf0, 0x11, 0x00


	//----- nvinfo : EIATTR_KPARAM_INFO
	.align		4
.L_13:
        /*0038*/ 	.byte	0x04, 0x17
        /*003a*/ 	.short	(.L_15 - .L_14)
.L_14:
        /*003c*/ 	.word	0x00000000
        /*0040*/ 	.short	0x0002
        /*0042*/ 	.short	0x0010
        /*0044*/ 	.byte	0x00, 0xf5, 0x21, 0x00


	//----- nvinfo : EIATTR_KPARAM_INFO
	.align		4
.L_15:
        /*0048*/ 	.byte	0x04, 0x17
        /*004a*/ 	.short	(.L_17 - .L_16)
.L_16:
        /*004c*/ 	.word	0x00000000
        /*0050*/ 	.short	0x0001
        /*0052*/ 	.short	0x0008
        /*0054*/ 	.byte	0x00, 0xf5, 0x21, 0x00


	//----- nvinfo : EIATTR_KPARAM_INFO
	.align		4
.L_17:
        /*0058*/ 	.byte	0x04, 0x17
        /*005a*/ 	.short	(.L_19 - .L_18)
.L_18:
        /*005c*/ 	.word	0x00000000
        /*0060*/ 	.short	0x0000
        /*0062*/ 	.short	0x0000
        /*0064*/ 	.byte	0x00, 0xf5, 0x21, 0x00


	//----- nvinfo : EIATTR_SPARSE_MMA_MASK
	.align		4
.L_19:
        /*0068*/ 	.byte	0x03, 0x50
        /*006a*/ 	.short	0x0000


	//----- nvinfo : EIATTR_MAXREG_COUNT
	.align		4
        /*006c*/ 	.byte	0x03, 0x1b
        /*006e*/ 	.short	0x00ff


	//----- nvinfo : EIATTR_MERCURY_ISA_VERSION
	.align		4
        /*0070*/ 	.byte	0x03, 0x5f
        /*0072*/ 	.short	0x0101


	//----- nvinfo : EIATTR_VRC_CTA_INIT_COUNT
	.align		4
        /*0074*/ 	.byte	0x02, 0x4a
	.zero		1
	.zero		1


	//----- nvinfo : EIATTR_EXIT_INSTR_OFFSETS
	.align		4
        /*0078*/ 	.byte	0x04, 0x1c
        /*007a*/ 	.short	(.L_21 - .L_20)


	//   ....[0]....
.L_20:
        /*007c*/ 	.word	0x000000f0


	//   ....[1]....
        /*0080*/ 	.word	0x00000d10


	//----- nvinfo : EIATTR_CBANK_PARAM_SIZE
	.align		4
.L_21:
        /*0084*/ 	.byte	0x03, 0x19
        /*0086*/ 	.short	0x0024


	//----- nvinfo : EIATTR_PARAM_CBANK
	.align		4
        /*0088*/ 	.byte	0x04, 0x0a
        /*008a*/ 	.short	(.L_23 - .L_22)
	.align		4
.L_22:
        /*008c*/ 	.word	index@(.nv.constant0._Z13conv2d_kernelPKfS0_Pfiii)
        /*0090*/ 	.short	0x0380
        /*0092*/ 	.short	0x0024


	//----- nvinfo : EIATTR_SW_WAR
	.align		4
.L_23:
        /*0094*/ 	.byte	0x04, 0x36
        /*0096*/ 	.short	(.L_25 - .L_24)
.L_24:
        /*0098*/ 	.word	0x00000008
.L_25:


//--------------------- .nv.callgraph             --------------------------
	.section	.nv.callgraph,"",@"SHT_CUDA_CALLGRAPH"
	.align	4
	.sectionentsize	8
	.align		4
        /*0000*/ 	.word	0x00000000
	.align		4
        /*0004*/ 	.word	0xffffffff
	.align		4
        /*0008*/ 	.word	0x00000000
	.align		4
        /*000c*/ 	.word	0xfffffffe
	.align		4
        /*0010*/ 	.word	0x00000000
	.align		4
        /*0014*/ 	.word	0xfffffffd
	.align		4
        /*0018*/ 	.word	0x00000000
	.align		4
        /*001c*/ 	.word	0xfffffffc


//--------------------- .text._Z13conv2d_kernelPKfS0_Pfiii --------------------------
	.section	.text._Z13conv2d_kernelPKfS0_Pfiii,"ax",@progbits
	.align	128
        .global         _Z13conv2d_kernelPKfS0_Pfiii
        .type           _Z13conv2d_kernelPKfS0_Pfiii,@function
        .size           _Z13conv2d_kernelPKfS0_Pfiii,(.L_x_8 - _Z13conv2d_kernelPKfS0_Pfiii)
        .other          _Z13conv2d_kernelPKfS0_Pfiii,@"STO_CUDA_ENTRY STV_DEFAULT"
_Z13conv2d_kernelPKfS0_Pfiii:
.text._Z13conv2d_kernelPKfS0_Pfiii:
[----:B------:R-:W-:Y:S01]  /*0000*/  LDC R1, c[0x0][0x37c] ;  /* 0x0000df00ff017b82 */ /* 0x000fe20000000800 */
[----:B------:R-:W0:Y:S07]  /*0010*/  S2R R3, SR_TID.Y ;  /* 0x0000000000037919 */ /* 0x000e2e0000002200 */
[----:B------:R-:W1:Y:S01]  /*0020*/  LDC R6, c[0x0][0x360] ;  /* 0x0000d800ff067b82 */ /* 0x000e620000000800 */
[----:B------:R-:W2:Y:S01]  /*0030*/  LDCU.64 UR6, c[0x0][0x398] ;  /* 0x00007300ff0677ac */ /* 0x000ea20008000a00 */
[----:B------:R-:W1:Y:S06]  /*0040*/  S2R R5, SR_TID.X ;  /* 0x0000000000057919 */ /* 0x000e6c0000002100 */
[----:B------:R-:W0:Y:S08]  /*0050*/  S2UR UR5, SR_CTAID.Y ;  /* 0x00000000000579c3 */ /* 0x000e300000002600 */
[----:B------:R-:W0:Y:S08]  /*0060*/  LDC R0, c[0x0][0x364] ;  /* 0x0000d900ff007b82 */ /* 0x000e300000000800 */
[----:B------:R-:W2:Y:S08]  /*0070*/  LDC R9, c[0x0][0x3a0] ;  /* 0x0000e800ff097b82 */ /* 0x000eb00000000800 */
[----:B------:R-:W1:Y:S01]  /*0080*/  S2UR UR4, SR_CTAID.X ;  /* 0x00000000000479c3 */ /* 0x000e620000002500 */
[----:B0-----:R-:W-:Y:S01]  /*0090*/  IMAD R0, R0, UR5, R3 ;  /* 0x0000000500007c24 */ /* 0x001fe2000f8e0203 */
[----:B--2---:R-:W-:-:S02]  /*00a0*/  IADD3 R3, PT, PT, -R9, UR6, RZ ;  /* 0x0000000609037c10 */ /* 0x004fc4000fffe1ff */
[----:B------:R-:W-:Y:S02]  /*00b0*/  IADD3 R7, PT, PT, -R9, UR7, RZ ;  /* 0x0000000709077c10 */ /* 0x000fe4000fffe1ff */
[----:B------:R-:W-:Y:S01]  /*00c0*/  ISETP.GT.AND P0, PT, R0, R3, PT ;  /* 0x000000030000720c */ /* 0x000fe20003f04270 */
[----:B-1----:R-:W-:-:S05]  /*00d0*/  IMAD R6, R6, UR4, R5 ;  /* 0x0000000406067c24 */ /* 0x002fca000f8e0205 */
[----:B------:R-:W-:-:S13]  /*00e0*/  ISETP.GT.OR P0, PT, R6, R7, P0 ;  /* 0x000000070600720c */ /* 0x000fda0000704670 */
[----:B------:R-:W-:Y:S05]  /*00f0*/  @P0 EXIT ;  /* 0x000000000000094d */ /* 0x000fea0003800000 */
[----:B------:R-:W-:Y:S01]  /*0100*/  ISETP.GE.AND P0, PT, R9, 0x1, PT ;  /* 0x000000010900780c */ /* 0x000fe20003f06270 */
[----:B------:R-:W0:Y:S01]  /*0110*/  LDCU.64 UR10, c[0x0][0x358] ;  /* 0x00006b00ff0a77ac */ /* 0x000e220008000a00 */
[----:B------:R-:W-:-:S11]  /*0120*/  HFMA2 R14, -RZ, RZ, 0, 0 ;  /* 0x00000000ff0e7431 */ /* 0x000fd600000001ff */
[----:B------:R-:W-:Y:S05]  /*0130*/  @!P0 BRA `(.L_x_0) ;  /* 0x0000000800e08947 */ /* 0x000fea0003800000 */
[----:B------:R-:W1:Y:S01]  /*0140*/  LDCU.64 UR6, c[0x0][0x380] ;  /* 0x00007000ff0677ac */ /* 0x000e620008000a00 */
[C---:B------:R-:W-:Y:S02]  /*0150*/  LOP3.LUT R8, R9.reuse, 0x7ffffff0, RZ, 0xc0, !PT ;  /* 0x7ffffff009087812 */ /* 0x040fe400078ec0ff */
[C---:B------:R-:W-:Y:S01]  /*0160*/  LOP3.LUT R17, R9.reuse, 0xf, RZ, 0xc0, !PT ;  /* 0x0000000f09117812 */ /* 0x040fe200078ec0ff */
[----:B------:R-:W-:Y:S01]  /*0170*/  UMOV UR4, URZ ;  /* 0x000000ff00047c82 */ /* 0x000fe20008000000 */
[C---:B------:R-:W-:Y:S02]  /*0180*/  LOP3.LUT R18, R9.reuse, 0x7, RZ, 0xc0, !PT ;  /* 0x0000000709127812 */ /* 0x040fe400078ec0ff */
[----:B------:R-:W-:Y:S02]  /*0190*/  LOP3.LUT R9, R9, 0x3, RZ, 0xc0, !PT ;  /* 0x0000000309097812 */ /* 0x000fe400078ec0ff */
[----:B------:R-:W-:Y:S02]  /*01a0*/  MOV R14, RZ ;  /* 0x000000ff000e7202 */ /* 0x000fe40000000f00 */
[----:B------:R-:W-:Y:S01]  /*01b0*/  IADD3 R10, PT, PT, -R8, RZ, RZ ;  /* 0x000000ff080a7210 */ /* 0x000fe20007ffe1ff */
[----:B-1----:R-:W-:-:S04]  /*01c0*/  UIADD3 UR5, UP0, UPT, UR6, 0x20, URZ ;  /* 0x0000002006057890 */ /* 0x002fc8000ff1e0ff */
[----:B------:R-:W-:-:S12]  /*01d0*/  UIADD3.X UR8, UPT, UPT, URZ, UR7, URZ, UP0, !UPT ;  /* 0x00000007ff087290 */ /* 0x000fd800087fe4ff */
.L_x_6:
[----:B------:R-:W1:Y:S01]  /*01e0*/  LDCU UR6, c[0x0][0x3a0] ;  /* 0x00007400ff0677ac */ /* 0x000e620008000800 */
[----:B------:R-:W-:Y:S01]  /*01f0*/  VIADD R11, R0, UR4 ;  /* 0x00000004000b7c36 */ /* 0x000fe20008000000 */
[----:B------:R-:W-:Y:S01]  /*0200*/  MOV R16, RZ ;  /* 0x000000ff00107202 */ /* 0x000fe20000000f00 */
[----:B------:R-:W2:Y:S01]  /*0210*/  LDCU UR7, c[0x0][0x39c] ;  /* 0x00007380ff0777ac */ /* 0x000ea20008000800 */
[----:B-1----:R-:W-:Y:S02]  /*0220*/  UISETP.GE.U32.AND UP1, UPT, UR6, 0x10, UPT ;  /* 0x000000100600788c */ /* 0x002fe4000bf26070 */
[----:B------:R-:W-:Y:S02]  /*0230*/  UIMAD UR12, UR4, UR6, URZ ;  /* 0x00000006040c72a4 */ /* 0x000fe4000f8e02ff */
[----:B------:R-:W-:Y:S01]  /*0240*/  UIADD3 UR4, UPT, UPT, UR4, 0x1, URZ ;  /* 0x0000000104047890 */ /* 0x000fe2000fffe0ff */
[----:B--2---:R-:W-:-:S03]  /*0250*/  IMAD R11, R11, UR7, R6 ;  /* 0x000000070b0b7c24 */ /* 0x004fc6000f8e0206 */
[----:B------:R-:W-:Y:S01]  /*0260*/  UISETP.NE.AND UP0, UPT, UR4, UR6, UPT ;  /* 0x000000060400728c */ /* 0x000fe2000bf05270 */
[----:B------:R-:W-:Y:S10]  /*0270*/  BRA.U !UP1, `(.L_x_1) ;  /* 0x0000000509107547 */ /* 0x000ff4000b800000 */
[----:B------:R-:W1:Y:S01]  /*0280*/  LDCU.64 UR6, c[0x0][0x388] ;  /* 0x00007100ff0677ac */ /* 0x000e620008000a00 */
[----:B------:R-:W-:Y:S02]  /*0290*/  MOV R12, R11 ;  /* 0x0000000b000c7202 */ /* 0x000fe40000000f00 */
[----:B------:R-:W-:Y:S01]  /*02a0*/  MOV R13, R10 ;  /* 0x0000000a000d7202 */ /* 0x000fe20000000f00 */
[----:B-1----:R-:W-:-:S04]  /*02b0*/  UIMAD.WIDE.U32 UR6, UR12, 0x4, UR6 ;  /* 0x000000040c0678a5 */ /* 0x002fc8000f8e0006 */
[----:B------:R-:W-:-:S04]  /*02c0*/  UIADD3 UR9, UP1, UPT, UR6, 0x20, URZ ;  /* 0x0000002006097890 */ /* 0x000fc8000ff3e0ff */
[----:B------:R-:W-:Y:S02]  /*02d0*/  UIADD3.X UR6, UPT, UPT, URZ, UR7, URZ, UP1, !UPT ;  /* 0x00000007ff067290 */ /* 0x000fe40008ffe4ff */
[----:B------:R-:W-:-:S04]  /*02e0*/  IMAD.U32 R15, RZ, RZ, UR9 ;  /* 0x00000009ff0f7e24 */ /* 0x000fc8000f8e00ff */
[----:B------:R-:W-:-:S07]  /*02f0*/  MOV R16, UR6 ;  /* 0x0000000600107c02 */ /* 0x000fce0008000f00 */
.L_x_2:
[----:B------:R-:W-:Y:S01]  /*0300*/  MOV R4, UR5 ;  /* 0x0000000500047c02 */ /* 0x000fe20008000f00 */
[----:B------:R-:W-:Y:S01]  /*0310*/  IMAD.MOV.U32 R2, RZ, RZ, R15 ;  /* 0x000000ffff027224 */ /* 0x000fe200078e000f */
[----:B------:R-:W-:Y:S02]  /*0320*/  MOV R5, UR8 ;  /* 0x0000000800057c02 */ /* 0x000fe40008000f00 */
[----:B------:R-:W-:Y:S01]  /*0330*/  MOV R3, R16 ;  /* 0x0000001000037202 */ /* 0x000fe20000000f00 */
[----:B------:R-:W-:-:S04]  /*0340*/  IMAD.WIDE R4, R12, 0x4, R4 ;  /* 0x000000040c047825 */ /* 0x000fc800078e0204 */
[----:B0-----:R-:W2:Y:S04]  /*0350*/  LDG.E R24, desc[UR10][R2.64+-0x20] ;  /* 0xffffe00a02187981 */ /* 0x001ea8000c1e1900 */
[----:B------:R-:W2:Y:S04]  /*0360*/  LDG.E R15, desc[UR10][R4.64+-0x20] ;  /* 0xffffe00a040f7981 */ /* 0x000ea8000c1e1900 */
[----:B------:R-:W3:Y:S04]  /*0370*/  LDG.E R25, desc[UR10][R2.64+-0x1c] ;  /* 0xffffe40a02197981 */ /* 0x000ee8000c1e1900 */
[----:B------:R-:W3:Y:S04]  /*0380*/  LDG.E R26, desc[UR10][R4.64+-0x1c] ;  /* 0xffffe40a041a7981 */ /* 0x000ee8000c1e1900 */
[----:B------:R-:W4:Y:S04]  /*0390*/  LDG.E R22, desc[UR10][R2.64+-0x18] ;  /* 0xffffe80a02167981 */ /* 0x000f28000c1e1900 */
[----:B------:R-:W4:Y:S04]  /*03a0*/  LDG.E R23, desc[UR10][R4.64+-0x18] ;  /* 0xffffe80a04177981 */ /* 0x000f28000c1e1900 */
[----:B------:R-:W5:Y:S04]  /*03b0*/  LDG.E R20, desc[UR10][R2.64+-0x14] ;  /* 0xffffec0a02147981 */ /* 0x000f68000c1e1900 */
[----:B------:R-:W5:Y:S04]  /*03c0*/  LDG.E R21, desc[UR10][R4.64+-0x14] ;  /* 0xffffec0a04157981 */ /* 0x000f68000c1e1900 */
[----:B------:R-:W5:Y:S04]  /*03d0*/  LDG.E R16, desc[UR10][R2.64+-0x10] ;  /* 0xfffff00a02107981 */ /* 0x000f68000c1e1900 */
[----:B------:R-:W5:Y:S04]  /*03e0*/  LDG.E R19, desc[UR10][R4.64+-0x10] ;  /* 0xfffff00a04137981 */ /* 0x000f68000c1e1900 */
[----:B------:R-:W5:Y:S01]  /*03f0*/  LDG.E R27, desc[UR10][R2.64+0x1c] ;  /* 0x00001c0a021b7981 */ /* 0x000f62000c1e1900 */
[----:B--2---:R-:W-:-:S03]  /*0400*/  FFMA R15, R15, R24, R14 ;  /* 0x000000180f0f7223 */ /* 0x004fc6000000000e */
[----:B------:R-:W2:Y:S04]  /*0410*/  LDG.E R14, desc[UR10][R2.64+-0xc] ;  /* 0xfffff40a020e7981 */ /* 0x000ea8000c1e1900 */
[----:B------:R-:W2:Y:S01]  /*0420*/  LDG.E R24, desc[UR10][R2.64] ;  /* 0x0000000a02187981 */ /* 0x000ea2000c1e1900 */
[----:B---3--:R-:W-:-:S03]  /*0430*/  FFMA R26, R26, R25, R15 ;  /* 0x000000191a1a7223 */ /* 0x008fc6000000000f */
[----:B------:R-:W2:Y:S04]  /*0440*/  LDG.E R15, desc[UR10][R4.64+-0xc] ;  /* 0xfffff40a040f7981 */ /* 0x000ea8000c1e1900 */
[----:B------:R-:W3:Y:S01]  /*0450*/  LDG.E R25, desc[UR10][R4.64] ;  /* 0x0000000a04197981 */ /* 0x000ee2000c1e1900 */
[----:B----4-:R-:W-:-:S03]  /*0460*/  FFMA R26, R23, R22, R26 ;  /* 0x00000016171a7223 */ /* 0x010fc6000000001a */
[----:B------:R-:W4:Y:S04]  /*0470*/  LDG.E R22, desc[UR10][R2.64+-0x8] ;  /* 0xfffff80a02167981 */ /* 0x000f28000c1e1900 */
[----:B------:R-:W4:Y:S01]  /*0480*/  LDG.E R23, desc[UR10][R4.64+-0x8] ;  /* 0xfffff80a04177981 */ /* 0x000f22000c1e1900 */
[----:B-----5:R-:W-:-:S03]  /*0490*/  FFMA R26, R21, R20, R26 ;  /* 0x00000014151a7223 */ /* 0x020fc6000000001a */
[----:B------:R-:W5:Y:S04]  /*04a0*/  LDG.E R20, desc[UR10][R2.64+-0x4] ;  /* 0xfffffc0a02147981 */ /* 0x000f68000c1e1900 */
[----:B------:R-:W5:Y:S01]  /*04b0*/  LDG.E R21, desc[UR10][R4.64+-0x4] ;  /* 0xfffffc0a04157981 */ /* 0x000f62000c1e1900 */
[----:B------:R-:W-:-:S03]  /*04c0*/  FFMA R26, R19, R16, R26 ;  /* 0x00000010131a7223 */ /* 0x000fc6000000001a */
[----:B------:R-:W3:Y:S04]  /*04d0*/  LDG.E R19, desc[UR10][R2.64+0x4] ;  /* 0x0000040a02137981 */ /* 0x000ee8000c1e1900 */
[----:B------:R-:W3:Y:S01]  /*04e0*/  LDG.E R16, desc[UR10][R4.64+0x4] ;  /* 0x0000040a04107981 */ /* 0x000ee2000c1e1900 */
[----:B--2---:R-:W-:-:S03]  /*04f0*/  FFMA R14, R15, R14, R26 ;  /* 0x0000000e0f0e7223 */ /* 0x004fc6000000001a */
[----:B------:R-:W2:Y:S04]  /*0500*/  LDG.E R15, desc[UR10][R2.64+0x8] ;  /* 0x0000080a020f7981 */ /* 0x000ea8000c1e1900 */
[----:B------:R-:W2:Y:S01]  /*0510*/  LDG.E R26, desc[UR10][R4.64+0x1c] ;  /* 0x00001c0a041a7981 */ /* 0x000ea2000c1e1900 */
[----:B----4-:R-:W-:-:S03]  /*0520*/  FFMA R22, R23, R22, R14 ;  /* 0x0000001617167223 */ /* 0x010fc6000000000e */
[----:B------:R-:W2:Y:S04]  /*0530*/  LDG.E R14, desc[UR10][R4.64+0x8] ;  /* 0x0000080a040e7981 */ /* 0x000ea8000c1e1900 */
[----:B------:R-:W4:Y:S01]  /*0540*/  LDG.E R23, desc[UR10][R4.64+0x10] ;  /* 0x0000100a04177981 */ /* 0x000f22000c1e1900 */
[----:B-----5:R-:W-:-:S03]  /*0550*/  FFMA R22, R21, R20, R22 ;  /* 0x0000001415167223 */ /* 0x020fc60000000016 */
[----:B------:R-:W5:Y:S01]  /*0560*/  LDG.E R21, desc[UR10][R2.64+0xc] ;  /* 0x00000c0a02157981 */ /* 0x000f62000c1e1900 */
[----:B---3--:R-:W-:-:S03]  /*0570*/  FFMA R25, R25, R24, R22 ;  /* 0x0000001819197223 */ /* 0x008fc60000000016 */
[----:B------:R-:W5:Y:S04]  /*0580*/  LDG.E R20, desc[UR10][R4.64+0xc] ;  /* 0x00000c0a04147981 */ /* 0x000f68000c1e1900 */
[----:B------:R-:W4:Y:S01]  /*0590*/  LDG.E R22, desc[UR10][R2.64+0x10] ;  /* 0x0000100a02167981 */ /* 0x000f22000c1e1900 */
[----:B------:R-:W-:-:S03]  /*05a0*/  FFMA R29, R16, R19, R25 ;  /* 0x00000013101d7223 */ /* 0x000fc60000000019 */
[----:B------:R-:W3:Y:S04]  /*05b0*/  LDG.E R25, desc[UR10][R2.64+0x14] ;  /* 0x0000140a02197981 */ /* 0x000ee8000c1e1900 */
[----:B------:R-:W3:Y:S04]  /*05c0*/  LDG.E R24, desc[UR10][R4.64+0x14] ;  /* 0x0000140a04187981 */ /* 0x000ee8000c1e1900 */
[----:B------:R-:W3:Y:S04]  /*05d0*/  LDG.E R16, desc[UR10][R2.64+0x18] ;  /* 0x0000180a02107981 */ /* 0x000ee8000c1e1900 */
[----:B------:R-:W3:Y:S01]  /*05e0*/  LDG.E R19, desc[UR10][R4.64+0x18] ;  /* 0x0000180a04137981 */ /* 0x000ee2000c1e1900 */
[----:B------:R-:W-:-:S04]  /*05f0*/  IADD3 R13, PT, PT, R13, 0x10, RZ ;  /* 0x000000100d0d7810 */ /* 0x000fc80007ffe0ff */
[----:B------:R-:W-:Y:S01]  /*0600*/  ISETP.NE.AND P0, PT, R13, RZ, PT ;  /* 0x000000ff0d00720c */ /* 0x000fe20003f05270 */
[----:B------:R-:W-:Y:S02]  /*0610*/  VIADD R12, R12, 0x10 ;  /* 0x000000100c0c7836 */ /* 0x000fe40000000000 */
[----:B--2---:R-:W-:-:S04]  /*0620*/  FFMA R15, R14, R15, R29 ;  /* 0x0000000f0e0f7223 */ /* 0x004fc8000000001d */
[----:B-----5:R-:W-:-:S04]  /*0630*/  FFMA R20, R20, R21, R15 ;  /* 0x0000001514147223 */ /* 0x020fc8000000000f */
[----:B----4-:R-:W-:Y:S01]  /*0640*/  FFMA R23, R23, R22, R20 ;  /* 0x0000001617177223 */ /* 0x010fe20000000014 */
[----:B------:R-:W-:-:S03]  /*0650*/  IADD3 R15, P1, PT, R2, 0x40, RZ ;  /* 0x00000040020f7810 */ /* 0x000fc60007f3e0ff */
[----:B---3--:R-:W-:-:S04]  /*0660*/  FFMA R24, R24, R25, R23 ;  /* 0x0000001918187223 */ /* 0x008fc80000000017 */
[----:B------:R-:W-:Y:S01]  /*0670*/  FFMA R19, R19, R16, R24 ;  /* 0x0000001013137223 */ /* 0x000fe20000000018 */
[----:B------:R-:W-:-:S03]  /*0680*/  IADD3.X R16, PT, PT, RZ, R3, RZ, P1, !PT ;  /* 0x00000003ff107210 */ /* 0x000fc60000ffe4ff */
[----:B------:R-:W-:Y:S01]  /*0690*/  FFMA R14, R26, R27, R19 ;  /* 0x0000001b1a0e7223 */ /* 0x000fe20000000013 */
[----:B------:R-:W-:Y:S06]  /*06a0*/  @P0 BRA `(.L_x_2) ;  /* 0xfffffffc00140947 */ /* 0x000fec000383ffff */
[----:B------:R-:W-:-:S07]  /*06b0*/  MOV R16, R8 ;  /* 0x0000000800107202 */ /* 0x000fce0000000f00 */
.L_x_1:
[----:B------:R-:W-:-:S13]  /*06c0*/  ISETP.NE.AND P0, PT, R17, RZ, PT ;  /* 0x000000ff1100720c */ /* 0x000fda0003f05270 */
[----:B------:R-:W-:Y:S05]  /*06d0*/  @!P0 BRA `(.L_x_3) ;  /* 0x0000000400748947 */ /* 0x000fea0003800000 */
[----:B------:R-:W-:Y:S02]  /*06e0*/  IADD3 R2, PT, PT, R17, -0x1, RZ ;  /* 0xffffffff11027810 */ /* 0x000fe40007ffe0ff */
[----:B------:R-:W-:Y:S02]  /*06f0*/  ISETP.NE.AND P0, PT, R18, RZ, PT ;  /* 0x000000ff1200720c */ /* 0x000fe40003f05270 */
[----:B------:R-:W-:-:S13]  /*0700*/  ISETP.GE.U32.AND P1, PT, R2, 0x7, PT ;  /* 0x000000070200780c */ /* 0x000fda0003f26070 */
[----:B------:R-:W-:Y:S05]  /*0710*/  @!P1 BRA `(.L_x_4) ;  /* 0x0000000000909947 */ /* 0x000fea0003800000 */
[----:B------:R-:W1:Y:S01]  /*0720*/  LDC.64 R12, c[0x0][0x388] ;  /* 0x0000e200ff0c7b82 */ /* 0x000e620000000a00 */
[----:B------:R-:W-:Y:S01]  /*0730*/  IADD3 R15, PT, PT, R16, UR12, RZ ;  /* 0x0000000c100f7c10 */ /* 0x000fe2000fffe0ff */
[----:B------:R-:W-:-:S06]  /*0740*/  IMAD.IADD R5, R11, 0x1, R16 ;  /* 0x000000010b057824 */ /* 0x000fcc00078e0210 */
[----:B------:R-:W2:Y:S01]  /*0750*/  LDC.64 R2, c[0x0][0x380] ;  /* 0x0000e000ff027b82 */ /* 0x000ea20000000a00 */
[----:B-1----:R-:W-:-:S05]  /*0760*/  IMAD.WIDE.U32 R12, R15, 0x4, R12 ;  /* 0x000000040f0c7825 */ /* 0x002fca00078e000c */
[----:B0-----:R-:W3:Y:S01]  /*0770*/  LDG.E R23, desc[UR10][R12.64] ;  /* 0x0000000a0c177981 */ /* 0x001ee2000c1e1900 */
[----:B--2---:R-:W-:Y:S02]  /*0780*/  IMAD.WIDE R2, R5, 0x4, R2 ;  /* 0x0000000405027825 */ /* 0x004fe400078e0202 */
[----:B------:R-:W0:Y:S03]  /*0790*/  LDC.64 R4, c[0x0][0x388] ;  /* 0x0000e200ff047b82 */ /* 0x000e260000000a00 */
[----:B------:R-:W3:Y:S01]  /*07a0*/  LDG.E R21, desc[UR10][R2.64] ;  /* 0x0000000a02157981 */ /* 0x000ee2000c1e1900 */
[----:B------:R-:W-:-:S03]  /*07b0*/  IADD3 R15, P1, PT, R16, UR12, RZ ;  /* 0x0000000c100f7c10 */ /* 0x000fc6000ff3e0ff */
[----:B------:R-:W2:Y:S01]  /*07c0*/  LDG.E R19, desc[UR10][R2.64+0x8] ;  /* 0x0000080a02137981 */ /* 0x000ea2000c1e1900 */
[----:B------:R-:W-:-:S03]  /*07d0*/  IADD3.X R20, PT, PT, RZ, RZ, RZ, P1, !PT ;  /* 0x000000ffff147210 */ /* 0x000fc60000ffe4ff */
[----:B------:R-:W4:Y:S04]  /*07e0*/  LDG.E R12, desc[UR10][R2.64+0xc] ;  /* 0x00000c0a020c7981 */ /* 0x000f28000c1e1900 */
[----:B------:R-:W5:Y:S01]  /*07f0*/  LDG.E R25, desc[UR10][R2.64+0x1c] ;  /* 0x00001c0a02197981 */ /* 0x000f62000c1e1900 */
[----:B0-----:R-:W-:-:S04]  /*0800*/  LEA R4, P1, R15, R4, 0x2 ;  /* 0x000000040f047211 */ /* 0x001fc800078210ff */
[----:B------:R-:W-:Y:S02]  /*0810*/  LEA.HI.X R5, R15, R5, R20, 0x2, P1 ;  /* 0x000000050f057211 */ /* 0x000fe400008f1414 */
[----:B------:R-:W2:Y:S04]  /*0820*/  LDG.E R15, desc[UR10][R2.64+0x4] ;  /* 0x0000040a020f7981 */ /* 0x000ea8000c1e1900 */
[----:B------:R-:W2:Y:S04]  /*0830*/  LDG.E R20, desc[UR10][R4.64+0x4] ;  /* 0x0000040a04147981 */ /* 0x000ea8000c1e1900 */
[----:B------:R-:W4:Y:S04]  /*0840*/  LDG.E R22, desc[UR10][R4.64+0x8] ;  /* 0x0000080a04167981 */ /* 0x000f28000c1e1900 */
[----:B------:R-:W5:Y:S04]  /*0850*/  LDG.E R13, desc[UR10][R4.64+0xc] ;  /* 0x00000c0a040d7981 */ /* 0x000f68000c1e1900 */
[----:B------:R-:W5:Y:S04]  /*0860*/  LDG.E R24, desc[UR10][R4.64+0x10] ;  /* 0x0000100a04187981 */ /* 0x000f68000c1e1900 */
[----:B------:R-:W5:Y:S04]  /*0870*/  LDG.E R26, desc[UR10][R4.64+0x14] ;  /* 0x0000140a041a7981 */ /* 0x000f68000c1e1900 */
[----:B------:R-:W5:Y:S04]  /*0880*/  LDG.E R27, desc[UR10][R4.64+0x18] ;  /* 0x0000180a041b7981 */ /* 0x000f68000c1e1900 */
[----:B------:R-:W5:Y:S01]  /*0890*/  LDG.E R28, desc[UR10][R4.64+0x1c] ;  /* 0x00001c0a041c7981 */ /* 0x000f62000c1e1900 */
[----:B---3--:R-:W-:-:S03]  /*08a0*/  FFMA R29, R21, R23, R14 ;  /* 0x00000017151d7223 */ /* 0x008fc6000000000e */
[----:B------:R-:W3:Y:S04]  /*08b0*/  LDG.E R23, desc[UR10][R2.64+0x10] ;  /* 0x0000100a02177981 */ /* 0x000ee8000c1e1900 */
[----:B------:R-:W3:Y:S04]  /*08c0*/  LDG.E R21, desc[UR10][R2.64+0x14] ;  /* 0x0000140a02157981 */ /* 0x000ee8000c1e1900 */
[----:B------:R-:W3:Y:S01]  /*08d0*/  LDG.E R14, desc[UR10][R2.64+0x18] ;  /* 0x0000180a020e7981 */ /* 0x000ee2000c1e1900 */
[----:B--2---:R-:W-:-:S04]  /*08e0*/  FFMA R20, R15, R20, R29 ;  /* 0x000000140f147223 */ /* 0x004fc8000000001d */
[----:B----4-:R-:W-:-:S04]  /*08f0*/  FFMA R19, R19, R22, R20 ;  /* 0x0000001613137223 */ /* 0x010fc80000000014 */
[----:B-----5:R-:W-:Y:S01]  /*0900*/  FFMA R12, R12, R13, R19 ;  /* 0x0000000d0c0c7223 */ /* 0x020fe20000000013 */
[----:B------:R-:W-:-:S03]  /*0910*/  IADD3 R16, PT, PT, R16, 0x8, RZ ;  /* 0x0000000810107810 */ /* 0x000fc60007ffe0ff */
[----:B---3--:R-:W-:-:S04]  /*0920*/  FFMA R12, R23, R24, R12 ;  /* 0x00000018170c7223 */ /* 0x008fc8000000000c */
[----:B------:R-:W-:-:S04]  /*0930*/  FFMA R21, R21, R26, R12 ;  /* 0x0000001a15157223 */ /* 0x000fc8000000000c */
[----:B------:R-:W-:-:S04]  /*0940*/  FFMA R14, R14, R27, R21 ;  /* 0x0000001b0e0e7223 */ /* 0x000fc80000000015 */
[----:B------:R-:W-:-:S07]  /*0950*/  FFMA R14, R25, R28, R14 ;  /* 0x0000001c190e7223 */ /* 0x000fce000000000e */
.L_x_4:
[----:B------:R-:W-:Y:S05]  /*0960*/  @!P0 BRA `(.L_x_3) ;  /* 0x0000000000d08947 */ /* 0x000fea0003800000 */
[----:B------:R-:W-:Y:S02]  /*0970*/  IADD3 R2, PT, PT, R18, -0x1, RZ ;  /* 0xffffffff12027810 */ /* 0x000fe40007ffe0ff */
[----:B------:R-:W-:Y:S02]  /*0980*/  ISETP.NE.AND P0, PT, R9, RZ, PT ;  /* 0x000000ff0900720c */ /* 0x000fe40003f05270 */
[----:B------:R-:W-:-:S13]  /*0990*/  ISETP.GE.U32.AND P1, PT, R2, 0x3, PT ;  /* 0x000000030200780c */ /* 0x000fda0003f26070 */
[----:B------:R-:W-:Y:S05]  /*09a0*/  @!P1 BRA `(.L_x_5) ;  /* 0x0000000000609947 */ /* 0x000fea0003800000 */
[----:B------:R-:W1:Y:S01]  /*09b0*/  LDC.64 R4, c[0x0][0x388] ;  /* 0x0000e200ff047b82 */ /* 0x000e620000000a00 */
[C---:B------:R-:W-:Y:S01]  /*09c0*/  VIADD R19, R16.reuse, UR12 ;  /* 0x0000000c10137c36 */ /* 0x040fe20008000000 */
[----:B------:R-:W-:Y:S02]  /*09d0*/  IADD3 R20, P1, PT, R16, UR12, RZ ;  /* 0x0000000c10147c10 */ /* 0x000fe4000ff3e0ff */
[----:B------:R-:W-:-:S04]  /*09e0*/  IADD3 R15, PT, PT, R11, R16, RZ ;  /* 0x000000100b0f7210 */ /* 0x000fc80007ffe0ff */
[----:B------:R-:W2:Y:S08]  /*09f0*/  LDC.64 R2, c[0x0][0x388] ;  /* 0x0000e200ff027b82 */ /* 0x000eb00000000a00 */
[----:B------:R-:W3:Y:S01]  /*0a00*/  LDC.64 R12, c[0x0][0x380] ;  /* 0x0000e000ff0c7b82 */ /* 0x000ee20000000a00 */
[----:B-1----:R-:W-:Y:S01]  /*0a10*/  IMAD.WIDE.U32 R4, R19, 0x4, R4 ;  /* 0x0000000413047825 */ /* 0x002fe200078e0004 */
[----:B------:R-:W-:-:S05]  /*0a20*/  IADD3.X R19, PT, PT, RZ, RZ, RZ, P1, !PT ;  /* 0x000000ffff137210 */ /* 0x000fca0000ffe4ff */
[----:B0-----:R-:W4:Y:S01]  /*0a30*/  LDG.E R4, desc[UR10][R4.64] ;  /* 0x0000000a04047981 */ /* 0x001f22000c1e1900 */
[----:B--2---:R-:W-:-:S04]  /*0a40*/  LEA R2, P1, R20, R2, 0x2 ;  /* 0x0000000214027211 */ /* 0x004fc800078210ff */
[----:B------:R-:W-:Y:S01]  /*0a50*/  LEA.HI.X R3, R20, R3, R19, 0x2, P1 ;  /* 0x0000000314037211 */ /* 0x000fe200008f1413 */
[----:B---3--:R-:W-:-:S04]  /*0a60*/  IMAD.WIDE R12, R15, 0x4, R12 ;  /* 0x000000040f0c7825 */ /* 0x008fc800078e020c */
[----:B------:R-:W2:Y:S04]  /*0a70*/  LDG.E R19, desc[UR10][R2.64+0x4] ;  /* 0x0000040a02137981 */ /* 0x000ea8000c1e1900 */
[----:B------:R-:W4:Y:S04]  /*0a80*/  LDG.E R15, desc[UR10][R12.64] ;  /* 0x0000000a0c0f7981 */ /* 0x000f28000c1e1900 */
[----:B------:R-:W2:Y:S04]  /*0a90*/  LDG.E R20, desc[UR10][R12.64+0x4] ;  /* 0x0000040a0c147981 */ /* 0x000ea8000c1e1900 */
[----:B------:R-:W3:Y:S04]  /*0aa0*/  LDG.E R22, desc[UR10][R12.64+0x8] ;  /* 0x0000080a0c167981 */ /* 0x000ee8000c1e1900 */
[----:B------:R-:W3:Y:S04]  /*0ab0*/  LDG.E R21, desc[UR10][R2.64+0x8] ;  /* 0x0000080a02157981 */ /* 0x000ee8000c1e1900 */
[----:B------:R-:W5:Y:S04]  /*0ac0*/  LDG.E R24, desc[UR10][R12.64+0xc] ;  /* 0x00000c0a0c187981 */ /* 0x000f68000c1e1900 */
[----:B------:R-:W5:Y:S01]  /*0ad0*/  LDG.E R23, desc[UR10][R2.64+0xc] ;  /* 0x00000c0a02177981 */ /* 0x000f62000c1e1900 */
[----:B------:R-:W-:Y:S01]  /*0ae0*/  IADD3 R16, PT, PT, R16, 0x4, RZ ;  /* 0x0000000410107810 */ /* 0x000fe20007ffe0ff */
[----:B----4-:R-:W-:-:S04]  /*0af0*/  FFMA R15, R15, R4, R14 ;  /* 0x000000040f0f7223 */ /* 0x010fc8000000000e */
[----:B--2---:R-:W-:-:S04]  /*0b00*/  FFMA R15, R20, R19, R15 ;  /* 0x00000013140f7223 */ /* 0x004fc8000000000f */
[----:B---3--:R-:W-:-:S04]  /*0b10*/  FFMA R15, R22, R21, R15 ;  /* 0x00000015160f7223 */ /* 0x008fc8000000000f */
[----:B-----5:R-:W-:-:S07]  /*0b20*/  FFMA R14, R24, R23, R15 ;  /* 0x00000017180e7223 */ /* 0x020fce000000000f */
.L_x_5:
[----:B------:R-:W-:Y:S05]  /*0b30*/  @!P0 BRA `(.L_x_3) ;  /* 0x00000000005c8947 */ /* 0x000fea0003800000 */
[----:B------:R-:W1:Y:S01]  /*0b40*/  LDC.64 R4, c[0x0][0x388] ;  /* 0x0000e200ff047b82 */ /* 0x000e620000000a00 */
[----:B------:R-:W-:Y:S01]  /*0b50*/  VIADD R13, R16, UR12 ;  /* 0x0000000c100d7c36 */ /* 0x000fe20008000000 */
[----:B------:R-:W-:-:S06]  /*0b60*/  IADD3 R11, PT, PT, R11, R16, RZ ;  /* 0x000000100b0b7210 */ /* 0x000fcc0007ffe0ff */
[----:B------:R-:W2:Y:S01]  /*0b70*/  LDC.64 R2, c[0x0][0x380] ;  /* 0x0000e000ff027b82 */ /* 0x000ea20000000a00 */
[----:B-1----:R-:W-:-:S06]  /*0b80*/  IMAD.WIDE.U32 R4, R13, 0x4, R4 ;  /* 0x000000040d047825 */ /* 0x002fcc00078e0004 */
[----:B0-----:R-:W3:Y:S01]  /*0b90*/  LDG.E R4, desc[UR10][R4.64] ;  /* 0x0000000a04047981 */ /* 0x001ee2000c1e1900 */
[----:B--2---:R-:W-:-:S05]  /*0ba0*/  IMAD.WIDE R2, R11, 0x4, R2 ;  /* 0x000000040b027825 */ /* 0x004fca00078e0202 */
[----:B------:R-:W3:Y:S01]  /*0bb0*/  LDG.E R11, desc[UR10][R2.64] ;  /* 0x0000000a020b7981 */ /* 0x000ee2000c1e1900 */
[----:B------:R-:W-:Y:S01]  /*0bc0*/  ISETP.NE.AND P0, PT, R9, 0x1, PT ;  /* 0x000000010900780c */ /* 0x000fe20003f05270 */
[----:B---3--:R-:W-:-:S12]  /*0bd0*/  FFMA R14, R11, R4, R14 ;  /* 0x000000040b0e7223 */ /* 0x008fd8000000000e */
[----:B------:R-:W-:Y:S05]  /*0be0*/  @!P0 BRA `(.L_x_3) ;  /* 0x0000000000308947 */ /* 0x000fea0003800000 */
[----:B------:R-:W0:Y:S01]  /*0bf0*/  LDC.64 R4, c[0x0][0x388] ;  /* 0x0000e200ff047b82 */ /* 0x000e220000000a00 */
[----:B------:R-:W-:Y:S02]  /*0c00*/  IADD3 R11, P1, PT, R16, UR12, RZ ;  /* 0x0000000c100b7c10 */ /* 0x000fe4000ff3e0ff */
[----:B------:R-:W-:Y:S02]  /*0c10*/  ISETP.NE.AND P0, PT, R9, 0x2, PT ;  /* 0x000000020900780c */ /* 0x000fe40003f05270 */
[----:B------:R-:W-:-:S11]  /*0c20*/  IADD3.X R12, PT, PT, RZ, RZ, RZ, P1, !PT ;  /* 0x000000ffff0c7210 */ /* 0x000fd60000ffe4ff */
[----:B------:R-:W2:Y:S01]  /*0c30*/  @P0 LDG.E R13, desc[UR10][R2.64+0x8] ;  /* 0x0000080a020d0981 */ /* 0x000ea2000c1e1900 */
[----:B0-----:R-:W-:-:S04]  /*0c40*/  LEA R4, P1, R11, R4, 0x2 ;  /* 0x000000040b047211 */ /* 0x001fc800078210ff */
[----:B------:R-:W-:Y:S02]  /*0c50*/  LEA.HI.X R5, R11, R5, R12, 0x2, P1 ;  /* 0x000000050b057211 */ /* 0x000fe400008f140c */
[----:B------:R-:W3:Y:S04]  /*0c60*/  LDG.E R11, desc[UR10][R2.64+0x4] ;  /* 0x0000040a020b7981 */ /* 0x000ee8000c1e1900 */
[----:B------:R-:W3:Y:S04]  /*0c70*/  LDG.E R12, desc[UR10][R4.64+0x4] ;  /* 0x0000040a040c7981 */ /* 0x000ee8000c1e1900 */
[----:B------:R-:W2:Y:S01]  /*0c80*/  @P0 LDG.E R15, desc[UR10][R4.64+0x8] ;  /* 0x0000080a040f0981 */ /* 0x000ea2000c1e1900 */
[----:B---3--:R-:W-:-:S04]  /*0c90*/  FFMA R14, R11, R12, R14 ;  /* 0x0000000c0b0e7223 */ /* 0x008fc8000000000e */
[----:B--2---:R-:W-:-:S07]  /*0ca0*/  @P0 FFMA R14, R13, R15, R14 ;  /* 0x0000000f0d0e0223 */ /* 0x004fce000000000e */
.L_x_3:
[----:B------:R-:W-:Y:S05]  /*0cb0*/  BRA.U UP0, `(.L_x_6) ;  /* 0xfffffff500487547 */ /* 0x000fea000b83ffff */
.L_x_0:
[----:B------:R-:W1:Y:S01]  /*0cc0*/  LDC.64 R2, c[0x0][0x390] ;  /* 0x0000e400ff027b82 */ /* 0x000e620000000a00 */
[----:B------:R-:W-:-:S05]  /*0cd0*/  IMAD R7, R0, R7, R0 ;  /* 0x0000000700077224 */ /* 0x000fca00078e0200 */
[----:B------:R-:W-:-:S05]  /*0ce0*/  IADD3 R7, PT, PT, R6, R7, RZ ;  /* 0x0000000706077210 */ /* 0x000fca0007ffe0ff */
[----:B-1----:R-:W-:-:S05]  /*0cf0*/  IMAD.WIDE R2, R7, 0x4, R2 ;  /* 0x0000000407027825 */ /* 0x002fca00078e0202 */
[----:B0-----:R-:W-:Y:S01]  /*0d00*/  STG.E desc[UR10][R2.64], R14 ;  /* 0x0000000e02007986 */ /* 0x001fe2000c10190a */
[----:B------:R-:W-:Y:S05]  /*0d10*/  EXIT ;  /* 0x000000000000794d */ /* 0x000fea0003800000 */
.L_x_7:
[----:B------:R-:W-:-:S00]  /*0d20*/  BRA `(.L_x_7) ;  /* 0xfffffffc00fc7947 */ /* 0x000fc0000383ffff */
[----:B------:R-:W-:-:S00]  /*0d30*/  NOP ;  /* 0x0000000000007918 */ /* 0x000fc00000000000 */
        /* <DEDUP_REMOVED lines=12> */
.L_x_8:


//--------------------- .nv.shared.reserved.0     --------------------------
	.section	.nv.shared.reserved.0,"aw",@nobits
	.weak		__nv_reservedSMEM_offset_0_alias
	.size		__nv_reservedSMEM_offset_0_alias, 0, 64
	.other		__nv_reservedSMEM_offset_0_alias,@"STO_CUDA_RESERVED_SHARED STV_DEFAULT"
__nv_reservedSMEM_offset_0_alias:
	.zero		0
	.zero		64


//--------------------- .nv.constant0._Z13conv2d_kernelPKfS0_Pfiii --------------------------
	.section	.nv.constant0._Z13conv2d_kernelPKfS0_Pfiii,"a",@progbits
	.sectionflags	@""
	.align	4
.nv.constant0._Z13conv2d_kernelPKfS0_Pfiii:
	.zero		932


//--------------------- SYMBOLS --------------------------

	.type		.nv.reservedSmem.offset0,@object
	.size		.nv.reservedSmem.offset0,0x4
